	.headerflags	@"EF_CUDA_TEXMODE_UNIFIED EF_CUDA_64BIT_ADDRESS EF_CUDA_ACCELERATORS EF_CUDA_SM90 EF_CUDA_VIRTUAL_SM(EF_CUDA_SM90)"
	.elftype	@"ET_EXEC"


//--------------------- .nv.info                  --------------------------
	.section	.nv.info,"",@"SHT_CUDA_INFO"
	.align	4


	//----- nvinfo : EIATTR_REGCOUNT
	.align		4
        /*0000*/ 	.byte	0x04, 0x2f
        /*0002*/ 	.short	(.L_1 - .L_0)
	.align		4
.L_0:
        /*0004*/ 	.word	index@(triton_poi_fused_convolution_19)
        /*0008*/ 	.word	0x0000000c


	//----- nvinfo : EIATTR_MIN_STACK_SIZE
	.align		4
.L_1:
        /*000c*/ 	.byte	0x04, 0x12
        /*000e*/ 	.short	(.L_3 - .L_2)
	.align		4
.L_2:
        /*0010*/ 	.word	index@(triton_poi_fused_convolution_19)
        /*0014*/ 	.word	0x00000000


	//----- nvinfo : EIATTR_FRAME_SIZE
	.align		4
.L_3:
        /*0018*/ 	.byte	0x04, 0x11
        /*001a*/ 	.short	(.L_5 - .L_4)
	.align		4
.L_4:
        /*001c*/ 	.word	index@(triton_poi_fused_convolution_19)
        /*0020*/ 	.word	0x00000000


	//----- nvinfo : EIATTR_MIN_STACK_SIZE
	.align		4
.L_5:
        /*0024*/ 	.byte	0x04, 0x12
        /*0026*/ 	.short	(.L_7 - .L_6)
	.align		4
.L_6:
        /*0028*/ 	.word	index@(triton_poi_fused_convolution_19)
        /*002c*/ 	.word	0x00000000
.L_7:


//--------------------- .nv.info.triton_poi_fused_convolution_19 --------------------------
	.section	.nv.info.triton_poi_fused_convolution_19,"",@"SHT_CUDA_INFO"
	.sectionflags	@""
	.align	4


	//----- nvinfo : EIATTR_CUDA_API_VERSION
	.align		4
        /*0000*/ 	.byte	0x04, 0x37
        /*0002*/ 	.short	(.L_9 - .L_8)
.L_8:
        /*0004*/ 	.word	0x0000007c


	//----- nvinfo : EIATTR_KPARAM_INFO
	.align		4
.L_9:
        /*0008*/ 	.byte	0x04, 0x17
        /*000a*/ 	.short	(.L_11 - .L_10)
.L_10:
        /*000c*/ 	.word	0x00000000
        /*0010*/ 	.short	0x0002
        /*0012*/ 	.short	0x0010
        /*0014*/ 	.byte	0x00, 0xf0, 0x11, 0x00


	//----- nvinfo : EIATTR_KPARAM_INFO
	.align		4
.L_11:
        /*0018*/ 	.byte	0x04, 0x17
        /*001a*/ 	.short	(.L_13 - .L_12)
.L_12:
        /*001c*/ 	.word	0x00000000
        /*0020*/ 	.short	0x0001
        /*0022*/ 	.short	0x0008
        /*0024*/ 	.byte	0x00, 0xf4, 0x21, 0x00


	//----- nvinfo : EIATTR_KPARAM_INFO
	.align		4
.L_13:
        /*0028*/ 	.byte	0x04, 0x17
        /*002a*/ 	.short	(.L_15 - .L_14)
.L_14:
        /*002c*/ 	.word	0x00000000
        /*0030*/ 	.short	0x0000
        /*0032*/ 	.short	0x0000
        /*0034*/ 	.byte	0x00, 0xf4, 0x21, 0x00


	//----- nvinfo : EIATTR_SPARSE_MMA_MASK
	.align		4
.L_15:
        /*0038*/ 	.byte	0x03, 0x50
        /*003a*/ 	.short	0x0000


	//----- nvinfo : EIATTR_MAXREG_COUNT
	.align		4
        /*003c*/ 	.byte	0x03, 0x1b
        /*003e*/ 	.short	0x00ff


	//----- nvinfo : EIATTR_EXIT_INSTR_OFFSETS
	.align		4
        /*0040*/ 	.byte	0x04, 0x1c
        /*0042*/ 	.short	(.L_17 - .L_16)


	//   ....[0]....
.L_16:
        /*0044*/ 	.word	0x00000150


	//----- nvinfo : EIATTR_REQNTID
	.align		4
.L_17:
        /*0048*/ 	.byte	0x04, 0x10
        /*004a*/ 	.short	(.L_19 - .L_18)
.L_18:
        /*004c*/ 	.word	0x00000100
        /*0050*/ 	.word	0x00000001
        /*0054*/ 	.word	0x00000001


	//----- nvinfo : EIATTR_CBANK_PARAM_SIZE
	.align		4
.L_19:
        /*0058*/ 	.byte	0x03, 0x19
        /*005a*/ 	.short	0x0014


	//----- nvinfo : EIATTR_PARAM_CBANK
	.align		4
        /*005c*/ 	.byte	0x04, 0x0a
        /*005e*/ 	.short	(.L_21 - .L_20)
	.align		4
.L_20:
        /*0060*/ 	.word	index@(.nv.constant0.triton_poi_fused_convolution_19)
        /*0064*/ 	.short	0x0210
        /*0066*/ 	.short	0x0014


	//----- nvinfo : EIATTR_SW_WAR
	.align		4
.L_21:
        /*0068*/ 	.byte	0x04, 0x36
        /*006a*/ 	.short	(.L_23 - .L_22)
.L_22:
        /*006c*/ 	.word	0x00000008
.L_23:


//--------------------- .nv.callgraph             --------------------------
	.section	.nv.callgraph,"",@"SHT_CUDA_CALLGRAPH"
	.align	4
	.sectionentsize	8
	.align		4
        /*0000*/ 	.word	0x00000000
	.align		4
        /*0004*/ 	.word	0xffffffff
	.align		4
        /*0008*/ 	.word	0x00000000
	.align		4
        /*000c*/ 	.word	0xfffffffe
	.align		4
        /*0010*/ 	.word	0x00000000
	.align		4
        /*0014*/ 	.word	0xfffffffd
	.align		4
        /*0018*/ 	.word	0x00000000
	.align		4
        /*001c*/ 	.word	0xfffffffc


//--------------------- .text.triton_poi_fused_convolution_19 --------------------------
	.section	.text.triton_poi_fused_convolution_19,"ax",@progbits
	.align	128
        .global         triton_poi_fused_convolution_19
        .type           triton_poi_fused_convolution_19,@function
        .size           triton_poi_fused_convolution_19,(.L_x_1 - triton_poi_fused_convolution_19)
        .other          triton_poi_fused_convolution_19,@"STO_CUDA_ENTRY STV_DEFAULT"
triton_poi_fused_convolution_19:
.text.triton_poi_fused_convolution_19:
[----:B------:R-:W-:Y:S01]  /*0000*/  LDC R1, c[0x0][0x28] ;  /* 0x00000a00ff017b82 */ /* 0x000fe20000000800 */
[----:B------:R-:W1:Y:S07]  /*0010*/  S2R R0, SR_TID.X ;  /* 0x0000000000007919 */ /* 0x000e6e0000002100 */
[----:B------:R-:W2:Y:S01]  /*0020*/  LDC.64 R4, c[0x0][0x218] ;  /* 0x00008600ff047b82 */ /* 0x000ea20000000a00 */
[----:B------:R-:W-:Y:S01]  /*0030*/  ULDC.64 UR4, c[0x0][0x208] ;  /* 0x0000820000047ab9 */ /* 0x000fe20000000a00 */
[----:B------:R-:W3:Y:S06]  /*0040*/  S2R R7, SR_CTAID.X ;  /* 0x0000000000077919 */ /* 0x000eec0000002500 */
[----:B------:R-:W4:Y:S01]  /*0050*/  LDC.64 R2, c[0x0][0x210] ;  /* 0x00008400ff027b82 */ /* 0x000f220000000a00 */
[----:B-1----:R-:W-:Y:S01]  /*0060*/  IMAD.SHL.U32 R0, R0, 0x2, RZ ;  /* 0x0000000200007824 */ /* 0x002fe200078e00ff */
[----:B---3--:R-:W-:-:S04]  /*0070*/  SHF.R.S32.HI R6, RZ, 0x16, R7 ;  /* 0x00000016ff067819 */ /* 0x008fc80000011407 */
[----:B------:R-:W-:-:S04]  /*0080*/  LOP3.LUT R0, R0, 0x1fe, RZ, 0xc0, !PT ;  /* 0x000001fe00007812 */ /* 0x000fc800078ec0ff */
[----:B------:R-:W-:Y:S02]  /*0090*/  LEA R7, R7, R0, 0x9 ;  /* 0x0000000007077211 */ /* 0x000fe400078e48ff */
[----:B------:R-:W-:-:S03]  /*00a0*/  SGXT R0, R6, 0x1 ;  /* 0x000000010600781a */ /* 0x000fc60000000200 */
[----:B----4-:R-:W-:Y:S01]  /*00b0*/  IMAD.WIDE R2, R7, 0x4, R2 ;  /* 0x0000000407027825 */ /* 0x010fe200078e0202 */
[----:B------:R-:W-:-:S04]  /*00c0*/  LEA.HI R0, R0, R7, RZ, 0x9 ;  /* 0x0000000700007211 */ /* 0x000fc800078f48ff */
[----:B------:R-:W-:-:S05]  /*00d0*/  LOP3.LUT R0, R0, 0xfffffe00, RZ, 0xc0, !PT ;  /* 0xfffffe0000007812 */ /* 0x000fca00078ec0ff */
[----:B------:R-:W-:Y:S02]  /*00e0*/  IMAD.IADD R9, R7, 0x1, -R0 ;  /* 0x0000000107097824 */ /* 0x000fe400078e0a00 */
[----:B------:R-:W3:Y:S02]  /*00f0*/  LDG.E.64 R6, desc[UR4][R2.64] ;  /* 0x0000000402067981 */ /* 0x000ee4000c1e1b00 */
[----:B--2---:R-:W-:-:S06]  /*0100*/  IMAD.WIDE R4, R9, 0x4, R4 ;  /* 0x0000000409047825 */ /* 0x004fcc00078e0204 */
[----:B------:R-:W3:Y:S02]  /*0110*/  LDG.E.EL.64 R4, desc[UR4][R4.64] ;  /* 0x0000000404047981 */ /* 0x000ee4000c2e1b00 */
[----:B---3--:R-:W-:Y:S01]  /*0120*/  FADD R6, R6, R4 ;  /* 0x0000000406067221 */ /* 0x008fe20000000000 */
[----:B------:R-:W-:-:S05]  /*0130*/  FADD R7, R7, R5 ;  /* 0x0000000507077221 */ /* 0x000fca0000000000 */
[----:B------:R-:W-:Y:S01]  /*0140*/  STG.E.64 desc[UR4][R2.64], R6 ;  /* 0x0000000602007986 */ /* 0x000fe2000c101b04 */
[----:B------:R-:W-:Y:S05]  /*0150*/  EXIT ;  /* 0x000000000000794d */ /* 0x000fea0003800000 */
.L_x_0:
[----:B------:R-:W-:-:S00]  /*0160*/  BRA `(.L_x_0) ;  /* 0xfffffffc00fc7947 */ /* 0x000fc0000383ffff */
[----:B------:R-:W-:-:S00]  /*0170*/  NOP ;  /* 0x0000000000007918 */ /* 0x000fc00000000000 */
        /* <DEDUP_REMOVED lines=8> */
.L_x_1:


//--------------------- .nv.constant0.triton_poi_fused_convolution_19 --------------------------
	.section	.nv.constant0.triton_poi_fused_convolution_19,"a",@progbits
	.sectionflags	@""
	.align	4
.nv.constant0.triton_poi_fused_convolution_19:
	.zero		548
